//
// Generated by NVIDIA NVVM Compiler
//
// Compiler Build ID: CL-36424714
// Cuda compilation tools, release 13.0, V13.0.88
// Based on NVVM 20.0.0
//

.version 9.0
.target sm_100
.address_size 64

	// .globl	_Z13cudaMatrixAddPfS_S_ii

.visible .entry _Z13cudaMatrixAddPfS_S_ii(
	.param .u64 .ptr .align 1 _Z13cudaMatrixAddPfS_S_ii_param_0,
	.param .u64 .ptr .align 1 _Z13cudaMatrixAddPfS_S_ii_param_1,
	.param .u64 .ptr .align 1 _Z13cudaMatrixAddPfS_S_ii_param_2,
	.param .u32 _Z13cudaMatrixAddPfS_S_ii_param_3,
	.param .u32 _Z13cudaMatrixAddPfS_S_ii_param_4
)
{
	.reg .pred 	%p<2>;
	.reg .b32 	%r<8>;
	.reg .b32 	%f<4>;
	.reg .b64 	%rd<11>;

	ld.param.u64 	%rd1, [_Z13cudaMatrixAddPfS_S_ii_param_0];
	ld.param.u64 	%rd2, [_Z13cudaMatrixAddPfS_S_ii_param_1];
	ld.param.u64 	%rd3, [_Z13cudaMatrixAddPfS_S_ii_param_2];
	ld.param.u32 	%r2, [_Z13cudaMatrixAddPfS_S_ii_param_3];
	ld.param.u32 	%r3, [_Z13cudaMatrixAddPfS_S_ii_param_4];
	mov.u32 	%r4, %ctaid.x;
	mov.u32 	%r5, %ntid.x;
	mov.u32 	%r6, %tid.x;
	mad.lo.s32 	%r1, %r4, %r5, %r6;
	mul.lo.s32 	%r7, %r3, %r2;
	setp.ge.s32 	%p1, %r1, %r7;
	@%p1 bra 	$L__BB0_2;
	cvta.to.global.u64 	%rd4, %rd2;
	cvta.to.global.u64 	%rd5, %rd1;
	cvta.to.global.u64 	%rd6, %rd3;
	mul.wide.s32 	%rd7, %r1, 4;
	add.s64 	%rd8, %rd4, %rd7;
	ld.global.f32 	%f1, [%rd8];
	add.s64 	%rd9, %rd5, %rd7;
	ld.global.f32 	%f2, [%rd9];
	add.f32 	%f3, %f1, %f2;
	add.s64 	%rd10, %rd6, %rd7;
	st.global.f32 	[%rd10], %f3;
$L__BB0_2:
	ret;

}
	// .globl	_Z14cudaMatrixMultPfS_S_ii
.visible .entry _Z14cudaMatrixMultPfS_S_ii(
	.param .u64 .ptr .align 1 _Z14cudaMatrixMultPfS_S_ii_param_0,
	.param .u64 .ptr .align 1 _Z14cudaMatrixMultPfS_S_ii_param_1,
	.param .u64 .ptr .align 1 _Z14cudaMatrixMultPfS_S_ii_param_2,
	.param .u32 _Z14cudaMatrixMultPfS_S_ii_param_3,
	.param .u32 _Z14cudaMatrixMultPfS_S_ii_param_4
)
{
	.reg .pred 	%p<12>;
	.reg .b32 	%r<41>;
	.reg .b32 	%f<55>;
	.reg .b64 	%rd<53>;

	ld.param.u64 	%rd8, [_Z14cudaMatrixMultPfS_S_ii_param_0];
	ld.param.u64 	%rd9, [_Z14cudaMatrixMultPfS_S_ii_param_1];
	ld.param.u64 	%rd7, [_Z14cudaMatrixMultPfS_S_ii_param_2];
	ld.param.u32 	%r18, [_Z14cudaMatrixMultPfS_S_ii_param_3];
	ld.param.u32 	%r19, [_Z14cudaMatrixMultPfS_S_ii_param_4];
	cvta.to.global.u64 	%rd1, %rd9;
	cvta.to.global.u64 	%rd2, %rd8;
	mov.u32 	%r20, %ctaid.x;
	mov.u32 	%r21, %ntid.x;
	mov.u32 	%r22, %tid.x;
	mad.lo.s32 	%r1, %r20, %r21, %r22;
	mov.u32 	%r23, %ntid.y;
	mov.u32 	%r24, %ctaid.y;
	mov.u32 	%r25, %tid.y;
	mad.lo.s32 	%r2, %r23, %r24, %r25;
	max.s32 	%r26, %r2, %r1;
	setp.ge.s32 	%p1, %r26, %r19;
	setp.lt.s32 	%p2, %r19, 1;
	or.pred  	%p3, %p1, %p2;
	@%p3 bra 	$L__BB1_12;
	cvta.to.global.u64 	%rd10, %rd7;
	mul.lo.s32 	%r3, %r19, %r2;
	mad.lo.s32 	%r28, %r18, %r2, %r1;
	mul.wide.s32 	%rd11, %r28, 4;
	add.s64 	%rd3, %rd10, %rd11;
	ld.global.f32 	%f52, [%rd3];
	and.b32  	%r4, %r19, 7;
	setp.lt.u32 	%p4, %r19, 8;
	mov.b32 	%r39, 0;
	@%p4 bra 	$L__BB1_4;
	and.b32  	%r39, %r19, 2147483640;
	neg.s32 	%r37, %r39;
	shl.b32 	%r7, %r18, 3;
	mul.wide.u32 	%rd12, %r3, 4;
	add.s64 	%rd13, %rd12, %rd2;
	add.s64 	%rd52, %rd13, 16;
	mul.wide.s32 	%rd16, %r18, 4;
	mov.u32 	%r36, %r1;
$L__BB1_3:
	.pragma "nounroll";
	ld.global.f32 	%f9, [%rd52+-16];
	mul.wide.s32 	%rd14, %r36, 4;
	add.s64 	%rd15, %rd1, %rd14;
	ld.global.f32 	%f10, [%rd15];
	fma.rn.f32 	%f11, %f9, %f10, %f52;
	st.global.f32 	[%rd3], %f11;
	ld.global.f32 	%f12, [%rd52+-12];
	add.s64 	%rd17, %rd15, %rd16;
	ld.global.f32 	%f13, [%rd17];
	fma.rn.f32 	%f14, %f12, %f13, %f11;
	st.global.f32 	[%rd3], %f14;
	ld.global.f32 	%f15, [%rd52+-8];
	add.s64 	%rd18, %rd17, %rd16;
	ld.global.f32 	%f16, [%rd18];
	fma.rn.f32 	%f17, %f15, %f16, %f14;
	st.global.f32 	[%rd3], %f17;
	ld.global.f32 	%f18, [%rd52+-4];
	add.s64 	%rd19, %rd18, %rd16;
	ld.global.f32 	%f19, [%rd19];
	fma.rn.f32 	%f20, %f18, %f19, %f17;
	st.global.f32 	[%rd3], %f20;
	ld.global.f32 	%f21, [%rd52];
	add.s64 	%rd20, %rd19, %rd16;
	ld.global.f32 	%f22, [%rd20];
	fma.rn.f32 	%f23, %f21, %f22, %f20;
	st.global.f32 	[%rd3], %f23;
	ld.global.f32 	%f24, [%rd52+4];
	add.s64 	%rd21, %rd20, %rd16;
	ld.global.f32 	%f25, [%rd21];
	fma.rn.f32 	%f26, %f24, %f25, %f23;
	st.global.f32 	[%rd3], %f26;
	ld.global.f32 	%f27, [%rd52+8];
	add.s64 	%rd22, %rd21, %rd16;
	ld.global.f32 	%f28, [%rd22];
	fma.rn.f32 	%f29, %f27, %f28, %f26;
	st.global.f32 	[%rd3], %f29;
	ld.global.f32 	%f30, [%rd52+12];
	add.s64 	%rd23, %rd22, %rd16;
	ld.global.f32 	%f31, [%rd23];
	fma.rn.f32 	%f52, %f30, %f31, %f29;
	st.global.f32 	[%rd3], %f52;
	add.s32 	%r37, %r37, 8;
	add.s32 	%r36, %r36, %r7;
	add.s64 	%rd52, %rd52, 32;
	setp.ne.s32 	%p5, %r37, 0;
	@%p5 bra 	$L__BB1_3;
$L__BB1_4:
	setp.eq.s32 	%p6, %r4, 0;
	@%p6 bra 	$L__BB1_12;
	and.b32  	%r13, %r19, 3;
	setp.lt.u32 	%p7, %r4, 4;
	@%p7 bra 	$L__BB1_7;
	add.s32 	%r29, %r39, %r3;
	mul.wide.u32 	%rd24, %r29, 4;
	add.s64 	%rd25, %rd2, %rd24;
	ld.global.f32 	%f32, [%rd25];
	mad.lo.s32 	%r30, %r39, %r18, %r1;
	mul.wide.s32 	%rd26, %r30, 4;
	add.s64 	%rd27, %rd1, %rd26;
	ld.global.f32 	%f33, [%rd27];
	fma.rn.f32 	%f34, %f32, %f33, %f52;
	st.global.f32 	[%rd3], %f34;
	cvt.u64.u32 	%rd28, %r3;
	cvt.u64.u32 	%rd29, %r39;
	add.s64 	%rd30, %rd29, %rd28;
	shl.b64 	%rd31, %rd30, 2;
	add.s64 	%rd32, %rd2, %rd31;
	ld.global.f32 	%f35, [%rd32+4];
	mul.wide.s32 	%rd33, %r18, 4;
	add.s64 	%rd34, %rd27, %rd33;
	ld.global.f32 	%f36, [%rd34];
	fma.rn.f32 	%f37, %f35, %f36, %f34;
	st.global.f32 	[%rd3], %f37;
	ld.global.f32 	%f38, [%rd32+8];
	add.s64 	%rd35, %rd34, %rd33;
	ld.global.f32 	%f39, [%rd35];
	fma.rn.f32 	%f40, %f38, %f39, %f37;
	st.global.f32 	[%rd3], %f40;
	ld.global.f32 	%f41, [%rd32+12];
	add.s64 	%rd36, %rd35, %rd33;
	ld.global.f32 	%f42, [%rd36];
	fma.rn.f32 	%f52, %f41, %f42, %f40;
	st.global.f32 	[%rd3], %f52;
	add.s32 	%r39, %r39, 4;
$L__BB1_7:
	setp.eq.s32 	%p8, %r13, 0;
	@%p8 bra 	$L__BB1_12;
	setp.eq.s32 	%p9, %r13, 1;
	@%p9 bra 	$L__BB1_10;
	add.s32 	%r31, %r39, %r3;
	mul.wide.u32 	%rd37, %r31, 4;
	add.s64 	%rd38, %rd2, %rd37;
	ld.global.f32 	%f43, [%rd38];
	mad.lo.s32 	%r32, %r39, %r18, %r1;
	mul.wide.s32 	%rd39, %r32, 4;
	add.s64 	%rd40, %rd1, %rd39;
	ld.global.f32 	%f44, [%rd40];
	fma.rn.f32 	%f45, %f43, %f44, %f52;
	st.global.f32 	[%rd3], %f45;
	cvt.u64.u32 	%rd41, %r3;
	cvt.u64.u32 	%rd42, %r39;
	add.s64 	%rd43, %rd42, %rd41;
	shl.b64 	%rd44, %rd43, 2;
	add.s64 	%rd45, %rd2, %rd44;
	ld.global.f32 	%f46, [%rd45+4];
	mul.wide.s32 	%rd46, %r18, 4;
	add.s64 	%rd47, %rd40, %rd46;
	ld.global.f32 	%f47, [%rd47];
	fma.rn.f32 	%f52, %f46, %f47, %f45;
	st.global.f32 	[%rd3], %f52;
	add.s32 	%r39, %r39, 2;
$L__BB1_10:
	and.b32  	%r33, %r19, 1;
	setp.eq.b32 	%p10, %r33, 1;
	not.pred 	%p11, %p10;
	@%p11 bra 	$L__BB1_12;
	add.s32 	%r34, %r39, %r3;
	mul.wide.u32 	%rd48, %r34, 4;
	add.s64 	%rd49, %rd2, %rd48;
	ld.global.f32 	%f48, [%rd49];
	mad.lo.s32 	%r35, %r39, %r18, %r1;
	mul.wide.s32 	%rd50, %r35, 4;
	add.s64 	%rd51, %rd1, %rd50;
	ld.global.f32 	%f49, [%rd51];
	fma.rn.f32 	%f50, %f48, %f49, %f52;
	st.global.f32 	[%rd3], %f50;
$L__BB1_12:
	ret;

}


// ===== COMPILED SASS (sm_100) =====

	.target	sm_100

	.elftype	@"ET_EXEC"


//--------------------- .note.nv.tkinfo           --------------------------
	.section	.note.nv.tkinfo,"",@"SHT_NOTE"
	.sectionflags	@"SHF_NOTE_NV_TKINFO"
	.tkinfo
        /*0018*/ 	.word	0x00000002
        /*0030*/ 	.string	""
        /*0030*/ 	.string	"ptxas"
        /*0030*/ 	.string	"Cuda compilation tools, release 13.0, V13.0.88"
        /*0030*/ 	.string	"Build cuda_13.0.r13.0/compiler.36424714_0"
        /*0030*/ 	.string	"-arch sm_100 -m 64 "



//--------------------- .note.nv.cuinfo           --------------------------
	.section	.note.nv.cuinfo,"",@"SHT_NOTE"
	.sectionflags	@"SHF_NOTE_NV_CUINFO"
        /*0018*/ 	.short	0x0002
        /*001a*/ 	.short	0x0064
        /*001c*/ 	.short	0x0082
	.zero		2


//--------------------- .nv.info                  --------------------------
	.section	.nv.info,"",@"SHT_CUDA_INFO"
	.align	4


	//----- nvinfo : EIATTR_REGCOUNT
	.align		4
        /*0000*/ 	.byte	0x04, 0x2f
        /*0002*/ 	.short	(.L_1 - .L_0)
	.align		4
.L_0:
        /*0004*/ 	.word	index@(_Z13cudaMatrixAddPfS_S_ii)
        /*0008*/ 	.word	0x0000000c


	//----- nvinfo : EIATTR_FRAME_SIZE
	.align		4
.L_1:
        /*000c*/ 	.byte	0x04, 0x11
        /*000e*/ 	.short	(.L_3 - .L_2)
	.align		4
.L_2:
        /*0010*/ 	.word	index@(_Z13cudaMatrixAddPfS_S_ii)
        /*0014*/ 	.word	0x00000000


	//----- nvinfo : EIATTR_REGCOUNT
	.align		4
.L_3:
        /*0018*/ 	.byte	0x04, 0x2f
        /*001a*/ 	.short	(.L_5 - .L_4)
	.align		4
.L_4:
        /*001c*/ 	.word	index@(_Z14cudaMatrixMultPfS_S_ii)
        /*0020*/ 	.word	0x0000001c


	//----- nvinfo : EIATTR_FRAME_SIZE
	.align		4
.L_5:
        /*0024*/ 	.byte	0x04, 0x11
        /*0026*/ 	.short	(.L_7 - .L_6)
	.align		4
.L_6:
        /*0028*/ 	.word	index@(_Z14cudaMatrixMultPfS_S_ii)
        /*002c*/ 	.word	0x00000000


	//----- nvinfo : EIATTR_MIN_STACK_SIZE
	.align		4
.L_7:
        /*0030*/ 	.byte	0x04, 0x12
        /*0032*/ 	.short	(.L_9 - .L_8)
	.align		4
.L_8:
        /*0034*/ 	.word	index@(_Z14cudaMatrixMultPfS_S_ii)
        /*0038*/ 	.word	0x00000000


	//----- nvinfo : EIATTR_MIN_STACK_SIZE
	.align		4
.L_9:
        /*003c*/ 	.byte	0x04, 0x12
        /*003e*/ 	.short	(.L_11 - .L_10)
	.align		4
.L_10:
        /*0040*/ 	.word	index@(_Z13cudaMatrixAddPfS_S_ii)
        /*0044*/ 	.word	0x00000000
.L_11:


//--------------------- .nv.compat                --------------------------
	.section	.nv.compat,"",@"SHT_CUDA_COMPAT_INFO"
	.align	4
        /*0000*/ 	.byte	0x02, 0x09, 0x00, 0x00, 0x02, 0x02, 0x01, 0x00, 0x02, 0x05, 0x05, 0x00, 0x03, 0x07, 0x01, 0x01
        /*0010*/ 	.byte	0x02, 0x03, 0x00, 0x00, 0x02, 0x06, 0x01, 0x00, 0x04, 0x0b, 0x08, 0x00, 0x09, 0x00, 0x00, 0x00
        /*0020*/ 	.byte	0x00, 0x00, 0x00, 0x00


//--------------------- .nv.info._Z14cudaMatrixMultPfS_S_ii --------------------------
	.section	.nv.info._Z14cudaMatrixMultPfS_S_ii,"",@"SHT_CUDA_INFO"
	.sectionflags	@""
	.align	4


	//----- nvinfo : EIATTR_CUDA_API_VERSION
	.align		4
        /*0000*/ 	.byte	0x04, 0x37
        /*0002*/ 	.short	(.L_13 - .L_12)
.L_12:
        /*0004*/ 	.word	0x00000082


	//----- nvinfo : EIATTR_KPARAM_INFO
	.align		4
.L_13:
        /*0008*/ 	.byte	0x04, 0x17
        /*000a*/ 	.short	(.L_15 - .L_14)
.L_14:
        /*000c*/ 	.word	0x00000000
        /*0010*/ 	.short	0x0004
        /*0012*/ 	.short	0x001c
        /*0014*/ 	.byte	0x00, 0xf0, 0x11, 0x00


	//----- nvinfo : EIATTR_KPARAM_INFO
	.align		4
.L_15:
        /*0018*/ 	.byte	0x04, 0x17
        /*001a*/ 	.short	(.L_17 - .L_16)
.L_16:
        /*001c*/ 	.word	0x00000000
        /*0020*/ 	.short	0x0003
        /*0022*/ 	.short	0x0018
        /*0024*/ 	.byte	0x00, 0xf0, 0x11, 0x00


	//----- nvinfo : EIATTR_KPARAM_INFO
	.align		4
.L_17:
        /*0028*/ 	.byte	0x04, 0x17
        /*002a*/ 	.short	(.L_19 - .L_18)
.L_18:
        /*002c*/ 	.word	0x00000000
        /*0030*/ 	.short	0x0002
        /*0032*/ 	.short	0x0010
        /*0034*/ 	.byte	0x00, 0xf5, 0x21, 0x00


	//----- nvinfo : EIATTR_KPARAM_INFO
	.align		4
.L_19:
        /*0038*/ 	.byte	0x04, 0x17
        /*003a*/ 	.short	(.L_21 - .L_20)
.L_20:
        /*003c*/ 	.word	0x00000000
        /*0040*/ 	.short	0x0001
        /*0042*/ 	.short	0x0008
        /*0044*/ 	.byte	0x00, 0xf5, 0x21, 0x00


	//----- nvinfo : EIATTR_KPARAM_INFO
	.align		4
.L_21:
        /*0048*/ 	.byte	0x04, 0x17
        /*004a*/ 	.short	(.L_23 - .L_22)
.L_22:
        /*004c*/ 	.word	0x00000000
        /*0050*/ 	.short	0x0000
        /*0052*/ 	.short	0x0000
        /*0054*/ 	.byte	0x00, 0xf5, 0x21, 0x00


	//----- nvinfo : EIATTR_SPARSE_MMA_MASK
	.align		4
.L_23:
        /*0058*/ 	.byte	0x03, 0x50
        /*005a*/ 	.short	0x0000


	//----- nvinfo : EIATTR_MAXREG_COUNT
	.align		4
        /*005c*/ 	.byte	0x03, 0x1b
        /*005e*/ 	.short	0x00ff


	//----- nvinfo : EIATTR_MERCURY_ISA_VERSION
	.align		4
        /*0060*/ 	.byte	0x03, 0x5f
        /*0062*/ 	.short	0x0101


	//----- nvinfo : EIATTR_VRC_CTA_INIT_COUNT
	.align		4
        /*0064*/ 	.byte	0x02, 0x4a
	.zero		1
	.zero		1


	//----- nvinfo : EIATTR_EXIT_INSTR_OFFSETS
	.align		4
        /*0068*/ 	.byte	0x04, 0x1c
        /*006a*/ 	.short	(.L_25 - .L_24)


	//   ....[0]....
.L_24:
        /*006c*/ 	.word	0x000000d0


	//   ....[1]....
        /*0070*/ 	.word	0x00000500


	//   ....[2]....
        /*0074*/ 	.word	0x00000740


	//   ....[3]....
        /*0078*/ 	.word	0x000008e0


	//   ....[4]....
        /*007c*/ 	.word	0x00000990


	//----- nvinfo : EIATTR_CBANK_PARAM_SIZE
	.align		4
.L_25:
        /*0080*/ 	.byte	0x03, 0x19
        /*0082*/ 	.short	0x0020


	//----- nvinfo : EIATTR_PARAM_CBANK
	.align		4
        /*0084*/ 	.byte	0x04, 0x0a
        /*0086*/ 	.short	(.L_27 - .L_26)
	.align		4
.L_26:
        /*0088*/ 	.word	index@(.nv.constant0._Z14cudaMatrixMultPfS_S_ii)
        /*008c*/ 	.short	0x0380
        /*008e*/ 	.short	0x0020


	//----- nvinfo : EIATTR_SW_WAR
	.align		4
.L_27:
        /*0090*/ 	.byte	0x04, 0x36
        /*0092*/ 	.short	(.L_29 - .L_28)
.L_28:
        /*0094*/ 	.word	0x00000008
.L_29:


//--------------------- .nv.info._Z13cudaMatrixAddPfS_S_ii --------------------------
	.section	.nv.info._Z13cudaMatrixAddPfS_S_ii,"",@"SHT_CUDA_INFO"
	.sectionflags	@""
	.align	4


	//----- nvinfo : EIATTR_CUDA_API_VERSION
	.align		4
        /*0000*/ 	.byte	0x04, 0x37
        /*0002*/ 	.short	(.L_31 - .L_30)
.L_30:
        /*0004*/ 	.word	0x00000082


	//----- nvinfo : EIATTR_KPARAM_INFO
	.align		4
.L_31:
        /*0008*/ 	.byte	0x04, 0x17
        /*000a*/ 	.short	(.L_33 - .L_32)
.L_32:
        /*000c*/ 	.word	0x00000000
        /*0010*/ 	.short	0x0004
        /*0012*/ 	.short	0x001c
        /*0014*/ 	.byte	0x00, 0xf0, 0x11, 0x00


	//----- nvinfo : EIATTR_KPARAM_INFO
	.align		4
.L_33:
        /*0018*/ 	.byte	0x04, 0x17
        /*001a*/ 	.short	(.L_35 - .L_34)
.L_34:
        /*001c*/ 	.word	0x00000000
        /*0020*/ 	.short	0x0003
        /*0022*/ 	.short	0x0018
        /*0024*/ 	.byte	0x00, 0xf0, 0x11, 0x00


	//----- nvinfo : EIATTR_KPARAM_INFO
	.align		4
.L_35:
        /*0028*/ 	.byte	0x04, 0x17
        /*002a*/ 	.short	(.L_37 - .L_36)
.L_36:
        /*002c*/ 	.word	0x00000000
        /*0030*/ 	.short	0x0002
        /*0032*/ 	.short	0x0010
        /*0034*/ 	.byte	0x00, 0xf5, 0x21, 0x00


	//----- nvinfo : EIATTR_KPARAM_INFO
	.align		4
.L_37:
        /*0038*/ 	.byte	0x04, 0x17
        /*003a*/ 	.short	(.L_39 - .L_38)
.L_38:
        /*003c*/ 	.word	0x00000000
        /*0040*/ 	.short	0x0001
        /*0042*/ 	.short	0x0008
        /*0044*/ 	.byte	0x00, 0xf5, 0x21, 0x00


	//----- nvinfo : EIATTR_KPARAM_INFO
	.align		4
.L_39:
        /*0048*/ 	.byte	0x04, 0x17
        /*004a*/ 	.short	(.L_41 - .L_40)
.L_40:
        /*004c*/ 	.word	0x00000000
        /*0050*/ 	.short	0x0000
        /*0052*/ 	.short	0x0000
        /*0054*/ 	.byte	0x00, 0xf5, 0x21, 0x00


	//----- nvinfo : EIATTR_SPARSE_MMA_MASK
	.align		4
.L_41:
        /*0058*/ 	.byte	0x03, 0x50
        /*005a*/ 	.short	0x0000


	//----- nvinfo : EIATTR_MAXREG_COUNT
	.align		4
        /*005c*/ 	.byte	0x03, 0x1b
        /*005e*/ 	.short	0x00ff


	//----- nvinfo : EIATTR_MERCURY_ISA_VERSION
	.align		4
        /*0060*/ 	.byte	0x03, 0x5f
        /*0062*/ 	.short	0x0101


	//----- nvinfo : EIATTR_VRC_CTA_INIT_COUNT
	.align		4
        /*0064*/ 	.byte	0x02, 0x4a
	.zero		1
	.zero		1


	//----- nvinfo : EIATTR_EXIT_INSTR_OFFSETS
	.align		4
        /*0068*/ 	.byte	0x04, 0x1c
        /*006a*/ 	.short	(.L_43 - .L_42)


	//   ....[0]....
.L_42:
        /*006c*/ 	.word	0x00000080


	//   ....[1]....
        /*0070*/ 	.word	0x00000140


	//----- nvinfo : EIATTR_CBANK_PARAM_SIZE
	.align		4
.L_43:
        /*0074*/ 	.byte	0x03, 0x19
        /*0076*/ 	.short	0x0020


	//----- nvinfo : EIATTR_PARAM_CBANK
	.align		4
        /*0078*/ 	.byte	0x04, 0x0a
        /*007a*/ 	.short	(.L_45 - .L_44)
	.align		4
.L_44:
        /*007c*/ 	.word	index@(.nv.constant0._Z13cudaMatrixAddPfS_S_ii)
        /*0080*/ 	.short	0x0380
        /*0082*/ 	.short	0x0020


	//----- nvinfo : EIATTR_SW_WAR
	.align		4
.L_45:
        /*0084*/ 	.byte	0x04, 0x36
        /*0086*/ 	.short	(.L_47 - .L_46)
.L_46:
        /*0088*/ 	.word	0x00000008
.L_47:


//--------------------- .nv.callgraph             --------------------------
	.section	.nv.callgraph,"",@"SHT_CUDA_CALLGRAPH"
	.align	4
	.sectionentsize	8
	.align		4
        /*0000*/ 	.word	0x00000000
	.align		4
        /*0004*/ 	.word	0xffffffff
	.align		4
        /*0008*/ 	.word	0x00000000
	.align		4
        /*000c*/ 	.word	0xfffffffe
	.align		4
        /*0010*/ 	.word	0x00000000
	.align		4
        /*0014*/ 	.word	0xfffffffd
	.align		4
        /*0018*/ 	.word	0x00000000
	.align		4
        /*001c*/ 	.word	0xfffffffc


//--------------------- .text._Z14cudaMatrixMultPfS_S_ii --------------------------
	.section	.text._Z14cudaMatrixMultPfS_S_ii,"ax",@progbits
	.align	128
        .global         _Z14cudaMatrixMultPfS_S_ii
        .type           _Z14cudaMatrixMultPfS_S_ii,@function
        .size           _Z14cudaMatrixMultPfS_S_ii,(.L_x_6 - _Z14cudaMatrixMultPfS_S_ii)
        .other          _Z14cudaMatrixMultPfS_S_ii,@"STO_CUDA_ENTRY STV_DEFAULT"
_Z14cudaMatrixMultPfS_S_ii:
.text._Z14cudaMatrixMultPfS_S_ii:
[----:B------:R-:W-:Y:S01]  /*0000*/  LDC R1, c[0x0][0x37c] ;  /* 0x0000df00ff017b82 */ /* 0x000fe20000000800 */
[----:B------:R-:W0:Y:S07]  /*0010*/  S2R R3, SR_TID.X ;  /* 0x0000000000037919 */ /* 0x000e2e0000002100 */
[----:B------:R-:W0:Y:S01]  /*0020*/  S2UR UR4, SR_CTAID.X ;  /* 0x00000000000479c3 */ /* 0x000e220000002500 */
[----:B------:R-:W1:Y:S01]  /*0030*/  S2R R5, SR_CTAID.Y ;  /* 0x0000000000057919 */ /* 0x000e620000002600 */
[----:B------:R-:W1:Y:S06]  /*0040*/  S2R R2, SR_TID.Y ;  /* 0x0000000000027919 */ /* 0x000e6c0000002200 */
[----:B------:R-:W0:Y:S01]  /*0050*/  LDC R6, c[0x0][0x360] ;  /* 0x0000d800ff067b82 */ /* 0x000e220000000800 */
[----:B------:R-:W1:Y:S07]  /*0060*/  LDCU UR5, c[0x0][0x364] ;  /* 0x00006c80ff0577ac */ /* 0x000e6e0008000800 */
[----:B------:R-:W2:Y:S01]  /*0070*/  LDC R0, c[0x0][0x39c] ;  /* 0x0000e700ff007b82 */ /* 0x000ea20000000800 */
[----:B0-----:R-:W-:-:S02]  /*0080*/  IMAD R6, R6, UR4, R3 ;  /* 0x0000000406067c24 */ /* 0x001fc4000f8e0203 */
[----:B-1----:R-:W-:Y:S01]  /*0090*/  IMAD R5, R5, UR5, R2 ;  /* 0x0000000505057c24 */ /* 0x002fe2000f8e0202 */
[----:B--2---:R-:W-:-:S04]  /*00a0*/  ISETP.GE.AND P0, PT, R0, 0x1, PT ;  /* 0x000000010000780c */ /* 0x004fc80003f06270 */
[----:B------:R-:W-:-:S04]  /*00b0*/  VIMNMX R3, PT, PT, R6, R5, !PT ;  /* 0x0000000506037248 */ /* 0x000fc80007fe0100 */
[----:B------:R-:W-:-:S13]  /*00c0*/  ISETP.GE.OR P0, PT, R3, R0, !P0 ;  /* 0x000000000300720c */ /* 0x000fda0004706670 */
[----:B------:R-:W-:Y:S05]  /*00d0*/  @P0 EXIT ;  /* 0x000000000000094d */ /* 0x000fea0003800000 */
[----:B------:R-:W0:Y:S01]  /*00e0*/  LDC R7, c[0x0][0x398] ;  /* 0x0000e600ff077b82 */ /* 0x000e220000000800 */
[----:B------:R-:W1:Y:S01]  /*00f0*/  LDCU.64 UR4, c[0x0][0x358] ;  /* 0x00006b00ff0477ac */ /* 0x000e620008000a00 */
[C---:B------:R-:W-:Y:S01]  /*0100*/  ISETP.GE.U32.AND P1, PT, R0.reuse, 0x8, PT ;  /* 0x000000080000780c */ /* 0x040fe20003f26070 */
[----:B------:R-:W-:Y:S01]  /*0110*/  IMAD R8, R5, R0, RZ ;  /* 0x0000000005087224 */ /* 0x000fe200078e02ff */
[----:B------:R-:W-:-:S04]  /*0120*/  LOP3.LUT R13, R0, 0x7, RZ, 0xc0, !PT ;  /* 0x00000007000d7812 */ /* 0x000fc800078ec0ff */
[----:B------:R-:W2:Y:S01]  /*0130*/  LDC.64 R2, c[0x0][0x390] ;  /* 0x0000e400ff027b82 */ /* 0x000ea20000000a00 */
[----:B------:R-:W-:Y:S01]  /*0140*/  ISETP.NE.AND P0, PT, R13, RZ, PT ;  /* 0x000000ff0d00720c */ /* 0x000fe20003f05270 */
[----:B0-----:R-:W-:-:S04]  /*0150*/  IMAD R9, R5, R7, R6 ;  /* 0x0000000705097224 */ /* 0x001fc800078e0206 */
[----:B--2---:R-:W-:-:S04]  /*0160*/  IMAD.WIDE R2, R9, 0x4, R2 ;  /* 0x0000000409027825 */ /* 0x004fc800078e0202 */
[----:B------:R-:W-:Y:S01]  /*0170*/  HFMA2 R9, -RZ, RZ, 0, 0 ;  /* 0x00000000ff097431 */ /* 0x000fe200000001ff */
[----:B-1----:R0:W5:Y:S01]  /*0180*/  LDG.E R11, desc[UR4][R2.64] ;  /* 0x00000004020b7981 */ /* 0x002162000c1e1900 */
[----:B------:R-:W-:Y:S05]  /*0190*/  @!P1 BRA `(.L_x_0) ;  /* 0x0000000000d89947 */ /* 0x000fea0003800000 */
[----:B------:R-:W1:Y:S01]  /*01a0*/  LDC.64 R4, c[0x0][0x380] ;  /* 0x0000e000ff047b82 */ /* 0x000e620000000a00 */
[----:B------:R-:W-:Y:S02]  /*01b0*/  LOP3.LUT R9, R0, 0x7ffffff8, RZ, 0xc0, !PT ;  /* 0x7ffffff800097812 */ /* 0x000fe400078ec0ff */
[----:B------:R-:W-:Y:S02]  /*01c0*/  MOV R12, R6 ;  /* 0x00000006000c7202 */ /* 0x000fe40000000f00 */
[----:B------:R-:W-:Y:S01]  /*01d0*/  IADD3 R10, PT, PT, -R9, RZ, RZ ;  /* 0x000000ff090a7210 */ /* 0x000fe20007ffe1ff */
[----:B-1----:R-:W-:-:S03]  /*01e0*/  IMAD.WIDE.U32 R4, R8, 0x4, R4 ;  /* 0x0000000408047825 */ /* 0x002fc600078e0004 */
[----:B------:R-:W-:-:S04]  /*01f0*/  IADD3 R4, P1, PT, R4, 0x10, RZ ;  /* 0x0000001004047810 */ /* 0x000fc80007f3e0ff */
[----:B------:R-:W-:-:S09]  /*0200*/  IADD3.X R5, PT, PT, RZ, R5, RZ, P1, !PT ;  /* 0x00000005ff057210 */ /* 0x000fd20000ffe4ff */
.L_x_1:
[----:B------:R-:W1:Y:S01]  /*0210*/  LDC.64 R14, c[0x0][0x388] ;  /* 0x0000e200ff0e7b82 */ /* 0x000e620000000a00 */
[----:B--2---:R-:W2:Y:S01]  /*0220*/  LDG.E R16, desc[UR4][R4.64+-0x10] ;  /* 0xfffff00404107981 */ /* 0x004ea2000c1e1900 */
[----:B-1----:R-:W-:-:S05]  /*0230*/  IMAD.WIDE R14, R12, 0x4, R14 ;  /* 0x000000040c0e7825 */ /* 0x002fca00078e020e */
[----:B------:R-:W2:Y:S02]  /*0240*/  LDG.E R17, desc[UR4][R14.64] ;  /* 0x000000040e117981 */ /* 0x000ea4000c1e1900 */
[----:B--2--5:R-:W-:Y:S01]  /*0250*/  FFMA R11, R16, R17, R11 ;  /* 0x00000011100b7223 */ /* 0x024fe2000000000b */
[----:B------:R-:W-:-:S04]  /*0260*/  IMAD.WIDE R16, R7, 0x4, R14 ;  /* 0x0000000407107825 */ /* 0x000fc800078e020e */
[----:B------:R1:W-:Y:S04]  /*0270*/  STG.E desc[UR4][R2.64], R11 ;  /* 0x0000000b02007986 */ /* 0x0003e8000c101904 */
[----:B------:R-:W2:Y:S04]  /*0280*/  LDG.E R18, desc[UR4][R4.64+-0xc] ;  /* 0xfffff40404127981 */ /* 0x000ea8000c1e1900 */
[----:B------:R-:W2:Y:S02]  /*0290*/  LDG.E R19, desc[UR4][R16.64] ;  /* 0x0000000410137981 */ /* 0x000ea4000c1e1900 */
[----:B--2---:R-:W-:Y:S01]  /*02a0*/  FFMA R21, R18, R19, R11 ;  /* 0x0000001312157223 */ /* 0x004fe2000000000b */
[----:B------:R-:W-:-:S04]  /*02b0*/  IMAD.WIDE R18, R7, 0x4, R16 ;  /* 0x0000000407127825 */ /* 0x000fc800078e0210 */
[----:B------:R2:W-:Y:S04]  /*02c0*/  STG.E desc[UR4][R2.64], R21 ;  /* 0x0000001502007986 */ /* 0x0005e8000c101904 */
[----:B------:R-:W3:Y:S04]  /*02d0*/  LDG.E R20, desc[UR4][R4.64+-0x8] ;  /* 0xfffff80404147981 */ /* 0x000ee8000c1e1900 */
[----:B------:R-:W3:Y:S01]  /*02e0*/  LDG.E R22, desc[UR4][R18.64] ;  /* 0x0000000412167981 */ /* 0x000ee2000c1e1900 */
[----:B------:R-:W-:-:S04]  /*02f0*/  IMAD.WIDE R14, R7, 0x4, R18 ;  /* 0x00000004070e7825 */ /* 0x000fc800078e0212 */
[----:B---3--:R-:W-:-:S05]  /*0300*/  FFMA R23, R20, R22, R21 ;  /* 0x0000001614177223 */ /* 0x008fca0000000015 */
[----:B------:R3:W-:Y:S04]  /*0310*/  STG.E desc[UR4][R2.64], R23 ;  /* 0x0000001702007986 */ /* 0x0007e8000c101904 */
[----:B------:R-:W4:Y:S04]  /*0320*/  LDG.E R20, desc[UR4][R4.64+-0x4] ;  /* 0xfffffc0404147981 */ /* 0x000f28000c1e1900 */
[----:B-1----:R-:W4:Y:S01]  /*0330*/  LDG.E R11, desc[UR4][R14.64] ;  /* 0x000000040e0b7981 */ /* 0x002f22000c1e1900 */
[----:B------:R-:W-:-:S04]  /*0340*/  IMAD.WIDE R16, R7, 0x4, R14 ;  /* 0x0000000407107825 */ /* 0x000fc800078e020e */
[----:B----4-:R-:W-:-:S05]  /*0350*/  FFMA R11, R20, R11, R23 ;  /* 0x0000000b140b7223 */ /* 0x010fca0000000017 */
[----:B------:R1:W-:Y:S04]  /*0360*/  STG.E desc[UR4][R2.64], R11 ;  /* 0x0000000b02007986 */ /* 0x0003e8000c101904 */
[----:B------:R-:W4:Y:S04]  /*0370*/  LDG.E R20, desc[UR4][R4.64] ;  /* 0x0000000404147981 */ /* 0x000f28000c1e1900 */
[----:B--2---:R-:W4:Y:S01]  /*0380*/  LDG.E R21, desc[UR4][R16.64] ;  /* 0x0000000410157981 */ /* 0x004f22000c1e1900 */
[----:B------:R-:W-:-:S04]  /*0390*/  IMAD.WIDE R18, R7, 0x4, R16 ;  /* 0x0000000407127825 */ /* 0x000fc800078e0210 */
[----:B----4-:R-:W-:-:S05]  /*03a0*/  FFMA R21, R20, R21, R11 ;  /* 0x0000001514157223 */ /* 0x010fca000000000b */
[----:B------:R2:W-:Y:S04]  /*03b0*/  STG.E desc[UR4][R2.64], R21 ;  /* 0x0000001502007986 */ /* 0x0005e8000c101904 */
[----:B------:R-:W3:Y:S04]  /*03c0*/  LDG.E R20, desc[UR4][R4.64+0x4] ;  /* 0x0000040404147981 */ /* 0x000ee8000c1e1900 */
[----:B------:R-:W3:Y:S01]  /*03d0*/  LDG.E R22, desc[UR4][R18.64] ;  /* 0x0000000412167981 */ /* 0x000ee2000c1e1900 */
[----:B------:R-:W-:-:S04]  /*03e0*/  IMAD.WIDE R14, R7, 0x4, R18 ;  /* 0x00000004070e7825 */ /* 0x000fc800078e0212 */
[----:B---3--:R-:W-:-:S05]  /*03f0*/  FFMA R23, R20, R22, R21 ;  /* 0x0000001614177223 */ /* 0x008fca0000000015 */
[----:B------:R2:W-:Y:S04]  /*0400*/  STG.E desc[UR4][R2.64], R23 ;  /* 0x0000001702007986 */ /* 0x0005e8000c101904 */
[----:B------:R-:W3:Y:S04]  /*0410*/  LDG.E R20, desc[UR4][R4.64+0x8] ;  /* 0x0000080404147981 */ /* 0x000ee8000c1e1900 */
[----:B-1----:R-:W3:Y:S01]  /*0420*/  LDG.E R11, desc[UR4][R14.64] ;  /* 0x000000040e0b7981 */ /* 0x002ee2000c1e1900 */
[----:B------:R-:W-:Y:S01]  /*0430*/  IMAD.WIDE R16, R7, 0x4, R14 ;  /* 0x0000000407107825 */ /* 0x000fe200078e020e */
[----:B------:R-:W-:-:S03]  /*0440*/  IADD3 R10, PT, PT, R10, 0x8, RZ ;  /* 0x000000080a0a7810 */ /* 0x000fc60007ffe0ff */
[----:B---3--:R-:W-:-:S05]  /*0450*/  FFMA R25, R20, R11, R23 ;  /* 0x0000000b14197223 */ /* 0x008fca0000000017 */
[----:B------:R2:W-:Y:S04]  /*0460*/  STG.E desc[UR4][R2.64], R25 ;  /* 0x0000001902007986 */ /* 0x0005e8000c101904 */
[----:B------:R-:W3:Y:S04]  /*0470*/  LDG.E R16, desc[UR4][R16.64] ;  /* 0x0000000410107981 */ /* 0x000ee8000c1e1900 */
[----:B------:R1:W3:Y:S01]  /*0480*/  LDG.E R20, desc[UR4][R4.64+0xc] ;  /* 0x00000c0404147981 */ /* 0x0002e2000c1e1900 */
[----:B------:R-:W-:Y:S02]  /*0490*/  ISETP.NE.AND P1, PT, R10, RZ, PT ;  /* 0x000000ff0a00720c */ /* 0x000fe40003f25270 */
[----:B------:R-:W-:-:S02]  /*04a0*/  LEA R12, R7, R12, 0x3 ;  /* 0x0000000c070c7211 */ /* 0x000fc400078e18ff */
[----:B-1----:R-:W-:-:S04]  /*04b0*/  IADD3 R4, P2, PT, R4, 0x20, RZ ;  /* 0x0000002004047810 */ /* 0x002fc80007f5e0ff */
[----:B------:R-:W-:Y:S01]  /*04c0*/  IADD3.X R5, PT, PT, RZ, R5, RZ, P2, !PT ;  /* 0x00000005ff057210 */ /* 0x000fe200017fe4ff */
[----:B---3--:R-:W-:-:S05]  /*04d0*/  FFMA R11, R20, R16, R25 ;  /* 0x00000010140b7223 */ /* 0x008fca0000000019 */
[----:B------:R2:W-:Y:S01]  /*04e0*/  STG.E desc[UR4][R2.64], R11 ;  /* 0x0000000b02007986 */ /* 0x0005e2000c101904 */
[----:B------:R-:W-:Y:S05]  /*04f0*/  @P1 BRA `(.L_x_1) ;  /* 0xfffffffc00441947 */ /* 0x000fea000383ffff */
.L_x_0:
[----:B------:R-:W-:Y:S05]  /*0500*/  @!P0 EXIT ;  /* 0x000000000000894d */ /* 0x000fea0003800000 */
[----:B------:R-:W-:Y:S02]  /*0510*/  ISETP.GE.U32.AND P1, PT, R13, 0x4, PT ;  /* 0x000000040d00780c */ /* 0x000fe40003f26070 */
[----:B------:R-:W-:-:S04]  /*0520*/  LOP3.LUT R16, R0, 0x3, RZ, 0xc0, !PT ;  /* 0x0000000300107812 */ /* 0x000fc800078ec0ff */
[----:B------:R-:W-:-:S07]  /*0530*/  ISETP.NE.AND P0, PT, R16, RZ, PT ;  /* 0x000000ff1000720c */ /* 0x000fce0003f05270 */
[----:B------:R-:W-:Y:S06]  /*0540*/  @!P1 BRA `(.L_x_2) ;  /* 0x00000000007c9947 */ /* 0x000fec0003800000 */
[----:B------:R-:W1:Y:S01]  /*0550*/  LDC.64 R14, c[0x0][0x380] ;  /* 0x0000e000ff0e7b82 */ /* 0x000e620000000a00 */
[----:B------:R-:W-:Y:S01]  /*0560*/  IADD3 R5, PT, PT, R8, R9, RZ ;  /* 0x0000000908057210 */ /* 0x000fe20007ffe0ff */
[----:B------:R-:W-:Y:S01]  /*0570*/  IMAD R17, R9, R7, R6 ;  /* 0x0000000709117224 */ /* 0x000fe200078e0206 */
[----:B------:R-:W3:Y:S05]  /*0580*/  LDCU.64 UR6, c[0x0][0x380] ;  /* 0x00007000ff0677ac */ /* 0x000eea0008000a00 */
[----:B------:R-:W4:Y:S01]  /*0590*/  LDC.64 R12, c[0x0][0x388] ;  /* 0x0000e200ff0c7b82 */ /* 0x000f220000000a00 */
[----:B-1----:R-:W-:-:S06]  /*05a0*/  IMAD.WIDE.U32 R14, R5, 0x4, R14 ;  /* 0x00000004050e7825 */ /* 0x002fcc00078e000e */
[----:B------:R-:W2:Y:S01]  /*05b0*/  LDG.E R14, desc[UR4][R14.64] ;  /* 0x000000040e0e7981 */ /* 0x000ea2000c1e1900 */
[----:B----4-:R-:W-:-:S05]  /*05c0*/  IMAD.WIDE R12, R17, 0x4, R12 ;  /* 0x00000004110c7825 */ /* 0x010fca00078e020c */
[----:B------:R-:W2:Y:S01]  /*05d0*/  LDG.E R10, desc[UR4][R12.64] ;  /* 0x000000040c0a7981 */ /* 0x000ea2000c1e1900 */
[----:B------:R-:W-:-:S04]  /*05e0*/  IADD3 R5, P1, PT, R8, R9, RZ ;  /* 0x0000000908057210 */ /* 0x000fc80007f3e0ff */
[----:B------:R-:W-:Y:S02]  /*05f0*/  IADD3.X R18, PT, PT, RZ, RZ, RZ, P1, !PT ;  /* 0x000000ffff127210 */ /* 0x000fe40000ffe4ff */
[----:B---3--:R-:W-:-:S04]  /*0600*/  LEA R4, P1, R5, UR6, 0x2 ;  /* 0x0000000605047c11 */ /* 0x008fc8000f8210ff */
[----:B------:R-:W-:Y:S01]  /*0610*/  LEA.HI.X R5, R5, UR7, R18, 0x2, P1 ;  /* 0x0000000705057c11 */ /* 0x000fe200088f1412 */
[----:B--2--5:R-:W-:Y:S01]  /*0620*/  FFMA R17, R14, R10, R11 ;  /* 0x0000000a0e117223 */ /* 0x024fe2000000000b */
[----:B------:R-:W-:-:S04]  /*0630*/  IMAD.WIDE R10, R7, 0x4, R12 ;  /* 0x00000004070a7825 */ /* 0x000fc800078e020c */
[----:B------:R1:W-:Y:S04]  /*0640*/  STG.E desc[UR4][R2.64], R17 ;  /* 0x0000001102007986 */ /* 0x0003e8000c101904 */
[----:B------:R-:W2:Y:S04]  /*0650*/  LDG.E R18, desc[UR4][R10.64] ;  /* 0x000000040a127981 */ /* 0x000ea8000c1e1900 */
[----:B------:R-:W2:Y:S01]  /*0660*/  LDG.E R14, desc[UR4][R4.64+0x4] ;  /* 0x00000404040e7981 */ /* 0x000ea2000c1e1900 */
[----:B------:R-:W-:-:S04]  /*0670*/  IMAD.WIDE R12, R7, 0x4, R10 ;  /* 0x00000004070c7825 */ /* 0x000fc800078e020a */
[----:B--2---:R-:W-:-:S05]  /*0680*/  FFMA R19, R14, R18, R17 ;  /* 0x000000120e137223 */ /* 0x004fca0000000011 */
[----:B------:R1:W-:Y:S04]  /*0690*/  STG.E desc[UR4][R2.64], R19 ;  /* 0x0000001302007986 */ /* 0x0003e8000c101904 */
[----:B------:R-:W2:Y:S04]  /*06a0*/  LDG.E R14, desc[UR4][R4.64+0x8] ;  /* 0x00000804040e7981 */ /* 0x000ea8000c1e1900 */
[----:B------:R-:W2:Y:S02]  /*06b0*/  LDG.E R15, desc[UR4][R12.64] ;  /* 0x000000040c0f7981 */ /* 0x000ea4000c1e1900 */
[----:B--2---:R-:W-:Y:S01]  /*06c0*/  FFMA R21, R14, R15, R19 ;  /* 0x0000000f0e157223 */ /* 0x004fe20000000013 */
[----:B------:R-:W-:-:S04]  /*06d0*/  IMAD.WIDE R14, R7, 0x4, R12 ;  /* 0x00000004070e7825 */ /* 0x000fc800078e020c */
[----:B------:R1:W-:Y:S04]  /*06e0*/  STG.E desc[UR4][R2.64], R21 ;  /* 0x0000001502007986 */ /* 0x0003e8000c101904 */
[----:B------:R-:W2:Y:S04]  /*06f0*/  LDG.E R18, desc[UR4][R4.64+0xc] ;  /* 0x00000c0404127981 */ /* 0x000ea8000c1e1900 */
[----:B------:R-:W2:Y:S01]  /*0700*/  LDG.E R14, desc[UR4][R14.64] ;  /* 0x000000040e0e7981 */ /* 0x000ea2000c1e1900 */
[----:B------:R-:W-:Y:S01]  /*0710*/  IADD3 R9, PT, PT, R9, 0x4, RZ ;  /* 0x0000000409097810 */ /* 0x000fe20007ffe0ff */
[----:B--2---:R-:W-:-:S05]  /*0720*/  FFMA R11, R18, R14, R21 ;  /* 0x0000000e120b7223 */ /* 0x004fca0000000015 */
[----:B------:R1:W-:Y:S02]  /*0730*/  STG.E desc[UR4][R2.64], R11 ;  /* 0x0000000b02007986 */ /* 0x0003e4000c101904 */
.L_x_2:
[----:B------:R-:W-:Y:S05]  /*0740*/  @!P0 EXIT ;  /* 0x000000000000894d */ /* 0x000fea0003800000 */
[----:B------:R-:W-:Y:S02]  /*0750*/  ISETP.NE.AND P1, PT, R16, 0x1, PT ;  /* 0x000000011000780c */ /* 0x000fe40003f25270 */
[----:B------:R-:W-:-:S04]  /*0760*/  LOP3.LUT R0, R0, 0x1, RZ, 0xc0, !PT ;  /* 0x0000000100007812 */ /* 0x000fc800078ec0ff */
[----:B------:R-:W-:-:S07]  /*0770*/  ISETP.NE.U32.AND P0, PT, R0, 0x1, PT ;  /* 0x000000010000780c */ /* 0x000fce0003f05070 */
[----:B------:R-:W-:Y:S06]  /*0780*/  @!P1 BRA `(.L_x_3) ;  /* 0x0000000000549947 */ /* 0x000fec0003800000 */
[----:B------:R-:W3:Y:S01]  /*0790*/  LDC.64 R4, c[0x0][0x380] ;  /* 0x0000e000ff047b82 */ /* 0x000ee20000000a00 */
[----:B------:R-:W-:Y:S01]  /*07a0*/  IADD3 R13, PT, PT, R8, R9, RZ ;  /* 0x00000009080d7210 */ /* 0x000fe20007ffe0ff */
[----:B-1----:R-:W-:Y:S01]  /*07b0*/  IMAD R17, R9, R7, R6 ;  /* 0x0000000709117224 */ /* 0x002fe200078e0206 */
[----:B------:R-:W1:Y:S05]  /*07c0*/  LDCU.64 UR6, c[0x0][0x380] ;  /* 0x00007000ff0677ac */ /* 0x000e6a0008000a00 */
[----:B------:R-:W4:Y:S01]  /*07d0*/  LDC.64 R14, c[0x0][0x388] ;  /* 0x0000e200ff0e7b82 */ /* 0x000f220000000a00 */
[----:B---3--:R-:W-:-:S06]  /*07e0*/  IMAD.WIDE.U32 R12, R13, 0x4, R4 ;  /* 0x000000040d0c7825 */ /* 0x008fcc00078e0004 */
[----:B------:R-:W3:Y:S01]  /*07f0*/  LDG.E R12, desc[UR4][R12.64] ;  /* 0x000000040c0c7981 */ /* 0x000ee2000c1e1900 */
[----:B----4-:R-:W-:-:S05]  /*0800*/  IMAD.WIDE R14, R17, 0x4, R14 ;  /* 0x00000004110e7825 */ /* 0x010fca00078e020e */
[----:B------:R-:W3:Y:S01]  /*0810*/  LDG.E R0, desc[UR4][R14.64] ;  /* 0x000000040e007981 */ /* 0x000ee2000c1e1900 */
[----:B------:R-:W-:-:S04]  /*0820*/  IADD3 R5, P1, PT, R8, R9, RZ ;  /* 0x0000000908057210 */ /* 0x000fc80007f3e0ff */
[----:B------:R-:W-:Y:S02]  /*0830*/  IADD3.X R10, PT, PT, RZ, RZ, RZ, P1, !PT ;  /* 0x000000ffff0a7210 */ /* 0x000fe40000ffe4ff */
[----:B-1----:R-:W-:Y:S01]  /*0840*/  LEA R4, P1, R5, UR6, 0x2 ;  /* 0x0000000605047c11 */ /* 0x002fe2000f8210ff */
[----:B------:R-:W-:-:S03]  /*0850*/  IMAD.WIDE R16, R7, 0x4, R14 ;  /* 0x0000000407107825 */ /* 0x000fc600078e020e */
[----:B------:R-:W-:Y:S01]  /*0860*/  LEA.HI.X R5, R5, UR7, R10, 0x2, P1 ;  /* 0x0000000705057c11 */ /* 0x000fe200088f140a */
[----:B---3-5:R-:W-:-:S05]  /*0870*/  FFMA R19, R12, R0, R11 ;  /* 0x000000000c137223 */ /* 0x028fca000000000b */
[----:B------:R3:W-:Y:S04]  /*0880*/  STG.E desc[UR4][R2.64], R19 ;  /* 0x0000001302007986 */ /* 0x0007e8000c101904 */
[----:B------:R-:W2:Y:S04]  /*0890*/  LDG.E R16, desc[UR4][R16.64] ;  /* 0x0000000410107981 */ /* 0x000ea8000c1e1900 */
[----:B------:R-:W2:Y:S01]  /*08a0*/  LDG.E R4, desc[UR4][R4.64+0x4] ;  /* 0x0000040404047981 */ /* 0x000ea2000c1e1900 */
[----:B------:R-:W-:Y:S01]  /*08b0*/  IADD3 R9, PT, PT, R9, 0x2, RZ ;  /* 0x0000000209097810 */ /* 0x000fe20007ffe0ff */
[----:B--2---:R-:W-:-:S05]  /*08c0*/  FFMA R11, R4, R16, R19 ;  /* 0x00000010040b7223 */ /* 0x004fca0000000013 */
[----:B------:R3:W-:Y:S02]  /*08d0*/  STG.E desc[UR4][R2.64], R11 ;  /* 0x0000000b02007986 */ /* 0x0007e4000c101904 */
.L_x_3:
[----:B------:R-:W-:Y:S05]  /*08e0*/  @P0 EXIT ;  /* 0x000000000000094d */ /* 0x000fea0003800000 */
[----:B------:R-:W4:Y:S01]  /*08f0*/  LDC.64 R4, c[0x0][0x380] ;  /* 0x0000e000ff047b82 */ /* 0x000f220000000a00 */
[----:B------:R-:W-:Y:S01]  /*0900*/  IADD3 R15, PT, PT, R8, R9, RZ ;  /* 0x00000009080f7210 */ /* 0x000fe20007ffe0ff */
[----:B------:R-:W-:-:S06]  /*0910*/  IMAD R7, R9, R7, R6 ;  /* 0x0000000709077224 */ /* 0x000fcc00078e0206 */
[----:B------:R-:W0:Y:S01]  /*0920*/  LDC.64 R12, c[0x0][0x388] ;  /* 0x0000e200ff0c7b82 */ /* 0x000e220000000a00 */
[----:B----4-:R-:W-:-:S06]  /*0930*/  IMAD.WIDE.U32 R4, R15, 0x4, R4 ;  /* 0x000000040f047825 */ /* 0x010fcc00078e0004 */
[----:B------:R-:W1:Y:S01]  /*0940*/  LDG.E R4, desc[UR4][R4.64] ;  /* 0x0000000404047981 */ /* 0x000e62000c1e1900 */
[----:B0-----:R-:W-:-:S06]  /*0950*/  IMAD.WIDE R6, R7, 0x4, R12 ;  /* 0x0000000407067825 */ /* 0x001fcc00078e020c */
[----:B------:R-:W1:Y:S02]  /*0960*/  LDG.E R6, desc[UR4][R6.64] ;  /* 0x0000000406067981 */ /* 0x000e64000c1e1900 */
[----:B-123-5:R-:W-:-:S05]  /*0970*/  FFMA R11, R4, R6, R11 ;  /* 0x00000006040b7223 */ /* 0x02efca000000000b */
[----:B------:R-:W-:Y:S01]  /*0980*/  STG.E desc[UR4][R2.64], R11 ;  /* 0x0000000b02007986 */ /* 0x000fe2000c101904 */
[----:B------:R-:W-:Y:S05]  /*0990*/  EXIT ;  /* 0x000000000000794d */ /* 0x000fea0003800000 */
.L_x_4:
[----:B------:R-:W-:-:S00]  /*09a0*/  BRA `(.L_x_4) ;  /* 0xfffffffc00fc7947 */ /* 0x000fc0000383ffff */
[----:B------:R-:W-:-:S00]  /*09b0*/  NOP ;  /* 0x0000000000007918 */ /* 0x000fc00000000000 */
        /* <DEDUP_REMOVED lines=12> */
.L_x_6:


//--------------------- .text._Z13cudaMatrixAddPfS_S_ii --------------------------
	.section	.text._Z13cudaMatrixAddPfS_S_ii,"ax",@progbits
	.align	128
        .global         _Z13cudaMatrixAddPfS_S_ii
        .type           _Z13cudaMatrixAddPfS_S_ii,@function
        .size           _Z13cudaMatrixAddPfS_S_ii,(.L_x_7 - _Z13cudaMatrixAddPfS_S_ii)
        .other          _Z13cudaMatrixAddPfS_S_ii,@"STO_CUDA_ENTRY STV_DEFAULT"
_Z13cudaMatrixAddPfS_S_ii:
.text._Z13cudaMatrixAddPfS_S_ii:
[----:B------:R-:W-:Y:S01]  /*0000*/  LDC R1, c[0x0][0x37c] ;  /* 0x0000df00ff017b82 */ /* 0x000fe20000000800 */
[----:B------:R-:W0:Y:S07]  /*0010*/  S2R R0, SR_TID.X ;  /* 0x0000000000007919 */ /* 0x000e2e0000002100 */
[----:B------:R-:W0:Y:S01]  /*0020*/  S2UR UR6, SR_CTAID.X ;  /* 0x00000000000679c3 */ /* 0x000e220000002500 */
[----:B------:R-:W1:Y:S07]  /*0030*/  LDCU.64 UR4, c[0x0][0x398] ;  /* 0x00007300ff0477ac */ /* 0x000e6e0008000a00 */
[----:B------:R-:W0:Y:S01]  /*0040*/  LDC R9, c[0x0][0x360] ;  /* 0x0000d800ff097b82 */ /* 0x000e220000000800 */
[----:B-1----:R-:W-:Y:S01]  /*0050*/  UIMAD UR4, UR5, UR4, URZ ;  /* 0x00000004050472a4 */ /* 0x002fe2000f8e02ff */
[----:B0-----:R-:W-:-:S05]  /*0060*/  IMAD R9, R9, UR6, R0 ;  /* 0x0000000609097c24 */ /* 0x001fca000f8e0200 */
[----:B------:R-:W-:-:S13]  /*0070*/  ISETP.GE.AND P0, PT, R9, UR4, PT ;  /* 0x0000000409007c0c */ /* 0x000fda000bf06270 */
[----:B------:R-:W-:Y:S05]  /*0080*/  @P0 EXIT ;  /* 0x000000000000094d */ /* 0x000fea0003800000 */
[----:B------:R-:W0:Y:S01]  /*0090*/  LDC.64 R2, c[0x0][0x388] ;  /* 0x0000e200ff027b82 */ /* 0x000e220000000a00 */
[----:B------:R-:W1:Y:S07]  /*00a0*/  LDCU.64 UR4, c[0x0][0x358] ;  /* 0x00006b00ff0477ac */ /* 0x000e6e0008000a00 */
[----:B------:R-:W2:Y:S08]  /*00b0*/  LDC.64 R4, c[0x0][0x380] ;  /* 0x0000e000ff047b82 */ /* 0x000eb00000000a00 */
[----:B------:R-:W3:Y:S01]  /*00c0*/  LDC.64 R6, c[0x0][0x390] ;  /* 0x0000e400ff067b82 */ /* 0x000ee20000000a00 */
[----:B0-----:R-:W-:-:S06]  /*00d0*/  IMAD.WIDE R2, R9, 0x4, R2 ;  /* 0x0000000409027825 */ /* 0x001fcc00078e0202 */
[----:B-1----:R-:W4:Y:S01]  /*00e0*/  LDG.E R2, desc[UR4][R2.64] ;  /* 0x0000000402027981 */ /* 0x002f22000c1e1900 */
[----:B--2---:R-:W-:-:S06]  /*00f0*/  IMAD.WIDE R4, R9, 0x4, R4 ;  /* 0x0000000409047825 */ /* 0x004fcc00078e0204 */
[----:B------:R-:W4:Y:S01]  /*0100*/  LDG.E R5, desc[UR4][R4.64] ;  /* 0x0000000404057981 */ /* 0x000f22000c1e1900 */
[----:B---3--:R-:W-:-:S04]  /*0110*/  IMAD.WIDE R6, R9, 0x4, R6 ;  /* 0x0000000409067825 */ /* 0x008fc800078e0206 */
[----:B----4-:R-:W-:-:S05]  /*0120*/  FADD R9, R2, R5 ;  /* 0x0000000502097221 */ /* 0x010fca0000000000 */
[----:B------:R-:W-:Y:S01]  /*0130*/  STG.E desc[UR4][R6.64], R9 ;  /* 0x0000000906007986 */ /* 0x000fe2000c101904 */
[----:B------:R-:W-:Y:S05]  /*0140*/  EXIT ;  /* 0x000000000000794d */ /* 0x000fea0003800000 */
.L_x_5:
        /* <DEDUP_REMOVED lines=11> */
.L_x_7:


//--------------------- .nv.shared.reserved.0     --------------------------
	.section	.nv.shared.reserved.0,"aw",@nobits
	.weak		__nv_reservedSMEM_offset_0_alias
	.size		__nv_reservedSMEM_offset_0_alias, 0, 64
	.other		__nv_reservedSMEM_offset_0_alias,@"STO_CUDA_RESERVED_SHARED STV_DEFAULT"
__nv_reservedSMEM_offset_0_alias:
	.zero		0
	.zero		64


//--------------------- .nv.constant0._Z14cudaMatrixMultPfS_S_ii --------------------------
	.section	.nv.constant0._Z14cudaMatrixMultPfS_S_ii,"a",@progbits
	.sectionflags	@""
	.align	4
.nv.constant0._Z14cudaMatrixMultPfS_S_ii:
	.zero		928


//--------------------- .nv.constant0._Z13cudaMatrixAddPfS_S_ii --------------------------
	.section	.nv.constant0._Z13cudaMatrixAddPfS_S_ii,"a",@progbits
	.sectionflags	@""
	.align	4
.nv.constant0._Z13cudaMatrixAddPfS_S_ii:
	.zero		928


//--------------------- SYMBOLS --------------------------

	.type		.nv.reservedSmem.offset0,@object
	.size		.nv.reservedSmem.offset0,0x4
